	.headerflags	@"EF_CUDA_TEXMODE_UNIFIED EF_CUDA_64BIT_ADDRESS EF_CUDA_ACCELERATORS EF_CUDA_SM90 EF_CUDA_VIRTUAL_SM(EF_CUDA_SM90)"
	.elftype	@"ET_EXEC"


//--------------------- .nv.info                  --------------------------
	.section	.nv.info,"",@"SHT_CUDA_INFO"
	.align	4


	//----- nvinfo : EIATTR_REGCOUNT
	.align		4
        /*0000*/ 	.byte	0x04, 0x2f
        /*0002*/ 	.short	(.L_2 - .L_1)
	.align		4
.L_1:
        /*0004*/ 	.word	index@(triton_per_fused__native_batch_norm_legit_15)
        /*0008*/ 	.word	0x00000013


	//----- nvinfo : EIATTR_MIN_STACK_SIZE
	.align		4
.L_2:
        /*000c*/ 	.byte	0x04, 0x12
        /*000e*/ 	.short	(.L_4 - .L_3)
	.align		4
.L_3:
        /*0010*/ 	.word	index@(triton_per_fused__native_batch_norm_legit_15)
        /*0014*/ 	.word	0x00000000


	//----- nvinfo : EIATTR_FRAME_SIZE
	.align		4
.L_4:
        /*0018*/ 	.byte	0x04, 0x11
        /*001a*/ 	.short	(.L_6 - .L_5)
	.align		4
.L_5:
        /*001c*/ 	.word	index@(triton_per_fused__native_batch_norm_legit_15)
        /*0020*/ 	.word	0x00000000


	//----- nvinfo : EIATTR_MIN_STACK_SIZE
	.align		4
.L_6:
        /*0024*/ 	.byte	0x04, 0x12
        /*0026*/ 	.short	(.L_8 - .L_7)
	.align		4
.L_7:
        /*0028*/ 	.word	index@(triton_per_fused__native_batch_norm_legit_15)
        /*002c*/ 	.word	0x00000000
.L_8:


//--------------------- .nv.info.triton_per_fused__native_batch_norm_legit_15 --------------------------
	.section	.nv.info.triton_per_fused__native_batch_norm_legit_15,"",@"SHT_CUDA_INFO"
	.sectionflags	@""
	.align	4


	//----- nvinfo : EIATTR_CUDA_API_VERSION
	.align		4
        /*0000*/ 	.byte	0x04, 0x37
        /*0002*/ 	.short	(.L_10 - .L_9)
.L_9:
        /*0004*/ 	.word	0x0000007c


	//----- nvinfo : EIATTR_KPARAM_INFO
	.align		4
.L_10:
        /*0008*/ 	.byte	0x04, 0x17
        /*000a*/ 	.short	(.L_12 - .L_11)
.L_11:
        /*000c*/ 	.word	0x00000000
        /*0010*/ 	.short	0x0005
        /*0012*/ 	.short	0x0024
        /*0014*/ 	.byte	0x00, 0xf0, 0x11, 0x00


	//----- nvinfo : EIATTR_KPARAM_INFO
	.align		4
.L_12:
        /*0018*/ 	.byte	0x04, 0x17
        /*001a*/ 	.short	(.L_14 - .L_13)
.L_13:
        /*001c*/ 	.word	0x00000000
        /*0020*/ 	.short	0x0004
        /*0022*/ 	.short	0x0020
        /*0024*/ 	.byte	0x00, 0xf0, 0x11, 0x00


	//----- nvinfo : EIATTR_KPARAM_INFO
	.align		4
.L_14:
        /*0028*/ 	.byte	0x04, 0x17
        /*002a*/ 	.short	(.L_16 - .L_15)
.L_15:
        /*002c*/ 	.word	0x00000000
        /*0030*/ 	.short	0x0003
        /*0032*/ 	.short	0x0018
        /*0034*/ 	.byte	0x00, 0xf4, 0x21, 0x00


	//----- nvinfo : EIATTR_KPARAM_INFO
	.align		4
.L_16:
        /*0038*/ 	.byte	0x04, 0x17
        /*003a*/ 	.short	(.L_18 - .L_17)
.L_17:
        /*003c*/ 	.word	0x00000000
        /*0040*/ 	.short	0x0002
        /*0042*/ 	.short	0x0010
        /*0044*/ 	.byte	0x00, 0xf4, 0x21, 0x00


	//----- nvinfo : EIATTR_KPARAM_INFO
	.align		4
.L_18:
        /*0048*/ 	.byte	0x04, 0x17
        /*004a*/ 	.short	(.L_20 - .L_19)
.L_19:
        /*004c*/ 	.word	0x00000000
        /*0050*/ 	.short	0x0001
        /*0052*/ 	.short	0x0008
        /*0054*/ 	.byte	0x00, 0xf4, 0x21, 0x00


	//----- nvinfo : EIATTR_KPARAM_INFO
	.align		4
.L_20:
        /*0058*/ 	.byte	0x04, 0x17
        /*005a*/ 	.short	(.L_22 - .L_21)
.L_21:
        /*005c*/ 	.word	0x00000000
        /*0060*/ 	.short	0x0000
        /*0062*/ 	.short	0x0000
        /*0064*/ 	.byte	0x00, 0xf4, 0x21, 0x00


	//----- nvinfo : EIATTR_SPARSE_MMA_MASK
	.align		4
.L_22:
        /*0068*/ 	.byte	0x03, 0x50
        /*006a*/ 	.short	0x0000


	//----- nvinfo : EIATTR_MAXREG_COUNT
	.align		4
        /*006c*/ 	.byte	0x03, 0x1b
        /*006e*/ 	.short	0x00ff


	//----- nvinfo : EIATTR_COOP_GROUP_MASK_REGIDS
	.align		4
        /*0070*/ 	.byte	0x04, 0x29
        /*0072*/ 	.short	(.L_24 - .L_23)


	//   ....[0]....
.L_23:
        /*0074*/ 	.word	0xffffffff


	//   ....[1]....
        /*0078*/ 	.word	0xffffffff


	//   ....[2]....
        /*007c*/ 	.word	0xffffffff


	//   ....[3]....
        /*0080*/ 	.word	0xffffffff


	//   ....[4]....
        /*0084*/ 	.word	0xffffffff


	//   ....[5]....
        /*0088*/ 	.word	0xffffffff


	//   ....[6]....
        /*008c*/ 	.word	0xffffffff


	//   ....[7]....
        /*0090*/ 	.word	0xffffffff


	//   ....[8]....
        /*0094*/ 	.word	0xffffffff


	//   ....[9]....
        /*0098*/ 	.word	0xffffffff


	//   ....[10]....
        /*009c*/ 	.word	0xffffffff


	//   ....[11]....
        /*00a0*/ 	.word	0xffffffff


	//----- nvinfo : EIATTR_COOP_GROUP_INSTR_OFFSETS
	.align		4
.L_24:
        /*00a4*/ 	.byte	0x04, 0x28
        /*00a6*/ 	.short	(.L_26 - .L_25)


	//   ....[0]....
.L_25:
        /*00a8*/ 	.word	0x000001b0


	//   ....[1]....
        /*00ac*/ 	.word	0x000001e0


	//   ....[2]....
        /*00b0*/ 	.word	0x00000220


	//   ....[3]....
        /*00b4*/ 	.word	0x00000240


	//   ....[4]....
        /*00b8*/ 	.word	0x00000260


	//   ....[5]....
        /*00bc*/ 	.word	0x000002c0


	//   ....[6]....
        /*00c0*/ 	.word	0x00000350


	//   ....[7]....
        /*00c4*/ 	.word	0x00000370


	//   ....[8]....
        /*00c8*/ 	.word	0x00000390


	//   ....[9]....
        /*00cc*/ 	.word	0x000003b0


	//   ....[10]....
        /*00d0*/ 	.word	0x000003d0


	//   ....[11]....
        /*00d4*/ 	.word	0x00000460


	//----- nvinfo : EIATTR_EXIT_INSTR_OFFSETS
	.align		4
.L_26:
        /*00d8*/ 	.byte	0x04, 0x1c
        /*00da*/ 	.short	(.L_28 - .L_27)


	//   ....[0]....
.L_27:
        /*00dc*/ 	.word	0x00000550


	//   ....[1]....
        /*00e0*/ 	.word	0x00000570


	//----- nvinfo : EIATTR_REQNTID
	.align		4
.L_28:
        /*00e4*/ 	.byte	0x04, 0x10
        /*00e6*/ 	.short	(.L_30 - .L_29)
.L_29:
        /*00e8*/ 	.word	0x00000040
        /*00ec*/ 	.word	0x00000001
        /*00f0*/ 	.word	0x00000001


	//----- nvinfo : EIATTR_CBANK_PARAM_SIZE
	.align		4
.L_30:
        /*00f4*/ 	.byte	0x03, 0x19
        /*00f6*/ 	.short	0x0028


	//----- nvinfo : EIATTR_PARAM_CBANK
	.align		4
        /*00f8*/ 	.byte	0x04, 0x0a
        /*00fa*/ 	.short	(.L_32 - .L_31)
	.align		4
.L_31:
        /*00fc*/ 	.word	index@(.nv.constant0.triton_per_fused__native_batch_norm_legit_15)
        /*0100*/ 	.short	0x0210
        /*0102*/ 	.short	0x0028


	//----- nvinfo : EIATTR_SW_WAR
	.align		4
.L_32:
        /*0104*/ 	.byte	0x04, 0x36
        /*0106*/ 	.short	(.L_34 - .L_33)
.L_33:
        /*0108*/ 	.word	0x00000008
.L_34:


//--------------------- .nv.callgraph             --------------------------
	.section	.nv.callgraph,"",@"SHT_CUDA_CALLGRAPH"
	.align	4
	.sectionentsize	8
	.align		4
        /*0000*/ 	.word	0x00000000
	.align		4
        /*0004*/ 	.word	0xffffffff
	.align		4
        /*0008*/ 	.word	0x00000000
	.align		4
        /*000c*/ 	.word	0xfffffffe
	.align		4
        /*0010*/ 	.word	0x00000000
	.align		4
        /*0014*/ 	.word	0xfffffffd
	.align		4
        /*0018*/ 	.word	0x00000000
	.align		4
        /*001c*/ 	.word	0xfffffffc


//--------------------- .nv.constant4             --------------------------
	.section	.nv.constant4,"a",@progbits
	.align	8
	.align		8
.nv.constant4:
        /*0000*/ 	.dword	_$_str


//--------------------- .text.triton_per_fused__native_batch_norm_legit_15 --------------------------
	.section	.text.triton_per_fused__native_batch_norm_legit_15,"ax",@progbits
	.sectionflags	@"SHF_BARRIERS=1"
	.align	128
        .global         triton_per_fused__native_batch_norm_legit_15
        .type           triton_per_fused__native_batch_norm_legit_15,@function
        .size           triton_per_fused__native_batch_norm_legit_15,(.L_x_1 - triton_per_fused__native_batch_norm_legit_15)
        .other          triton_per_fused__native_batch_norm_legit_15,@"STO_CUDA_ENTRY STV_DEFAULT"
triton_per_fused__native_batch_norm_legit_15:
.text.triton_per_fused__native_batch_norm_legit_15:
[----:B------:R-:W0:Y:S02]  /*0000*/  LDC R1, c[0x0][0x28] ;  /* 0x00000a00ff017b82 */ /* 0x000e240000000800 */
[----:B------:R-:W1:Y:S01]  /*0010*/  S2R R0, SR_CTAID.X ;  /* 0x0000000000007919 */ /* 0x000e620000002500 */
[----:B------:R-:W2:Y:S01]  /*0020*/  LDC.64 R2, c[0x0][0x210] ;  /* 0x00008400ff027b82 */ /* 0x000ea20000000a00 */
[----:B------:R-:W-:Y:S01]  /*0030*/  ULDC.64 UR6, c[0x0][0x208] ;  /* 0x0000820000067ab9 */ /* 0x000fe20000000a00 */
[----:B------:R-:W3:Y:S01]  /*0040*/  S2R R12, SR_TID.X ;  /* 0x00000000000c7919 */ /* 0x000ee20000002100 */
[----:B-1----:R-:W-:Y:S02]  /*0050*/  SHF.R.S32.HI R7, RZ, 0x1f, R0 ;  /* 0x0000001fff077819 */ /* 0x002fe40000011400 */
[----:B------:R-:W-:Y:S02]  /*0060*/  ISETP.GE.AND P1, PT, R0, 0x200, PT ;  /* 0x000002000000780c */ /* 0x000fe40003f26270 */
[----:B---3--:R-:W-:Y:S02]  /*0070*/  SHF.L.U32 R6, R12, 0x7, RZ ;  /* 0x000000070c067819 */ /* 0x008fe400000006ff */
[----:B------:R-:W-:-:S02]  /*0080*/  LEA.HI R8, R7, R0, RZ, 0x7 ;  /* 0x0000000007087211 */ /* 0x000fc400078f38ff */
[----:B------:R-:W-:Y:S02]  /*0090*/  LOP3.LUT R7, R6, 0x1f80, RZ, 0xc0, !PT ;  /* 0x00001f8006077812 */ /* 0x000fe400078ec0ff */
[C---:B------:R-:W-:Y:S02]  /*00a0*/  LOP3.LUT R6, R8.reuse, 0xffffff80, RZ, 0xc0, !PT ;  /* 0xffffff8008067812 */ /* 0x040fe400078ec0ff */
[----:B------:R-:W-:Y:S02]  /*00b0*/  SHF.L.U32 R8, R8, 0x6, RZ ;  /* 0x0000000608087819 */ /* 0x000fe400000006ff */
[----:B------:R-:W-:Y:S01]  /*00c0*/  IADD3 R7, R7, R0, -R6 ;  /* 0x0000000007077210 */ /* 0x000fe20007ffe806 */
[----:B------:R-:W-:Y:S01]  /*00d0*/  HFMA2.MMA R6, -RZ, RZ, 0, 0 ;  /* 0x00000000ff067435 */ /* 0x000fe200000001ff */
[----:B------:R-:W-:-:S05]  /*00e0*/  LOP3.LUT R8, R8, 0xffffe000, RZ, 0xc0, !PT ;  /* 0xffffe00008087812 */ /* 0x000fca00078ec0ff */
[----:B------:R-:W-:-:S04]  /*00f0*/  IMAD.IADD R7, R8, 0x1, R7 ;  /* 0x0000000108077824 */ /* 0x000fc800078e0207 */
[----:B--2---:R-:W-:-:S05]  /*0100*/  IMAD.WIDE R2, R7, 0x4, R2 ;  /* 0x0000000407027825 */ /* 0x004fca00078e0202 */
[----:B------:R1:W2:Y:S01]  /*0110*/  @!P1 LDG.E R6, desc[UR6][R2.64] ;  /* 0x0000000602069981 */ /* 0x0002a2000c1e1900 */
[----:B------:R-:W3:Y:S01]  /*0120*/  S2UR UR5, SR_CgaCtaId ;  /* 0x00000000000579c3 */ /* 0x000ee20000008800 */
[C---:B------:R-:W-:Y:S01]  /*0130*/  LOP3.LUT P3, RZ, R12.reuse, 0x1f, RZ, 0xc0, !PT ;  /* 0x0000001f0cff7812 */ /* 0x040fe2000786c0ff */
[----:B------:R-:W-:Y:S01]  /*0140*/  UMOV UR4, 0x400 ;  /* 0x0000040000047882 */ /* 0x000fe20000000000 */
[----:B------:R-:W-:Y:S02]  /*0150*/  ISETP.GE.AND P2, PT, R12, 0x2, PT ;  /* 0x000000020c00780c */ /* 0x000fe40003f46270 */
[----:B-1----:R-:W-:Y:S01]  /*0160*/  SHF.R.U32.HI R2, RZ, 0x3, R12 ;  /* 0x00000003ff027819 */ /* 0x002fe2000001160c */
[----:B---3--:R-:W-:-:S06]  /*0170*/  UPRMT UR4, UR5, 0x654, UR4 ;  /* 0x0000065405047896 */ /* 0x008fcc0008000004 */
[----:B------:R-:W-:Y:S02]  /*0180*/  LEA R13, R12, UR4, 0x2 ;  /* 0x000000040c0d7c11 */ /* 0x000fe4000f8e10ff */
[----:B--2---:R-:W-:-:S04]  /*0190*/  SEL R11, R6, RZ, !P1 ;  /* 0x000000ff060b7207 */ /* 0x004fc80004800000 */
[----:B------:R-:W-:-:S05]  /*01a0*/  FSEL R6, R11, RZ, !P1 ;  /* 0x000000ff0b067208 */ /* 0x000fca0004800000 */
[----:B------:R-:W1:Y:S02]  /*01b0*/  SHFL.BFLY PT, R7, R6, 0x10, 0x1f ;  /* 0x0e001f0006077f89 */ /* 0x000e6400000e0000 */
[----:B-1----:R-:W-:Y:S01]  /*01c0*/  FADD R7, R6, R7 ;  /* 0x0000000706077221 */ /* 0x002fe20000000000 */
[----:B------:R-:W-:-:S04]  /*01d0*/  LOP3.LUT R6, R12, 0x1, RZ, 0xc0, !PT ;  /* 0x000000010c067812 */ /* 0x000fc800078ec0ff */
[----:B------:R-:W1:Y:S01]  /*01e0*/  SHFL.BFLY PT, R8, R7, 0x8, 0x1f ;  /* 0x0d001f0007087f89 */ /* 0x000e6200000e0000 */
[----:B------:R-:W-:-:S04]  /*01f0*/  ISETP.NE.U32.AND P0, PT, R6, 0x1, PT ;  /* 0x000000010600780c */ /* 0x000fc80003f05070 */
[----:B------:R-:W-:Y:S01]  /*0200*/  ISETP.LT.AND P0, PT, R12, 0x2, P0 ;  /* 0x000000020c00780c */ /* 0x000fe20000701270 */
[----:B-1----:R-:W-:-:S05]  /*0210*/  FADD R8, R7, R8 ;  /* 0x0000000807087221 */ /* 0x002fca0000000000 */
[----:B------:R-:W1:Y:S02]  /*0220*/  SHFL.BFLY PT, R9, R8, 0x4, 0x1f ;  /* 0x0c801f0008097f89 */ /* 0x000e6400000e0000 */
[----:B-1----:R-:W-:-:S05]  /*0230*/  FADD R9, R8, R9 ;  /* 0x0000000908097221 */ /* 0x002fca0000000000 */
[----:B------:R-:W1:Y:S02]  /*0240*/  SHFL.BFLY PT, R10, R9, 0x2, 0x1f ;  /* 0x0c401f00090a7f89 */ /* 0x000e6400000e0000 */
[----:B-1----:R-:W-:-:S05]  /*0250*/  FADD R10, R9, R10 ;  /* 0x0000000a090a7221 */ /* 0x002fca0000000000 */
[----:B------:R-:W1:Y:S02]  /*0260*/  SHFL.BFLY PT, R3, R10, 0x1, 0x1f ;  /* 0x0c201f000a037f89 */ /* 0x000e6400000e0000 */
[----:B-1----:R-:W-:Y:S01]  /*0270*/  FADD R8, R10, R3 ;  /* 0x000000030a087221 */ /* 0x002fe20000000000 */
[----:B------:R-:W-:-:S05]  /*0280*/  LOP3.LUT R3, R2, 0x4, RZ, 0xc0, !PT ;  /* 0x0000000402037812 */ /* 0x000fca00078ec0ff */
[----:B------:R-:W-:Y:S01]  /*0290*/  @!P3 STS [R3+UR4], R8 ;  /* 0x000000080300b988 */ /* 0x000fe20008000804 */
[----:B------:R-:W-:Y:S06]  /*02a0*/  BAR.SYNC.DEFER_BLOCKING 0x0 ;  /* 0x0000000000007b1d */ /* 0x000fec0000010000 */
[----:B------:R-:W1:Y:S04]  /*02b0*/  @!P2 LDS R5, [R13] ;  /* 0x000000000d05a984 */ /* 0x000e680000000800 */
[----:B-1----:R-:W1:Y:S02]  /*02c0*/  SHFL.BFLY PT, R2, R5, 0x1, 0x1f ;  /* 0x0c201f0005027f89 */ /* 0x002e6400000e0000 */
[----:B-1----:R-:W-:-:S05]  /*02d0*/  FADD R6, R5, R2 ;  /* 0x0000000205067221 */ /* 0x002fca0000000000 */
[----:B------:R-:W-:Y:S01]  /*02e0*/  @P0 STS [R13], R6 ;  /* 0x000000060d000388 */ /* 0x000fe20000000800 */
[----:B------:R-:W-:Y:S06]  /*02f0*/  BAR.SYNC.DEFER_BLOCKING 0x0 ;  /* 0x0000000000007b1d */ /* 0x000fec0000010000 */
[----:B------:R-:W1:Y:S02]  /*0300*/  LDS R2, [UR4] ;  /* 0x00000004ff027984 */ /* 0x000e640008000800 */
[----:B-1----:R-:W-:-:S04]  /*0310*/  FMUL R2, R2, 0.015625 ;  /* 0x3c80000002027820 */ /* 0x002fc80000400000 */
[----:B------:R-:W-:-:S04]  /*0320*/  FADD R7, R11, -R2 ;  /* 0x800000020b077221 */ /* 0x000fc80000000000 */
[----:B------:R-:W-:-:S05]  /*0330*/  FMUL R7, R7, R7 ;  /* 0x0000000707077220 */ /* 0x000fca0000400000 */
[----:B------:R-:W-:-:S05]  /*0340*/  FSEL R7, R7, RZ, !P1 ;  /* 0x000000ff07077208 */ /* 0x000fca0004800000 */
[----:B------:R-:W1:Y:S02]  /*0350*/  SHFL.BFLY PT, R8, R7, 0x10, 0x1f ;  /* 0x0e001f0007087f89 */ /* 0x000e6400000e0000 */
[----:B-1----:R-:W-:-:S05]  /*0360*/  FADD R8, R7, R8 ;  /* 0x0000000807087221 */ /* 0x002fca0000000000 */
[----:B------:R-:W1:Y:S02]  /*0370*/  SHFL.BFLY PT, R5, R8, 0x8, 0x1f ;  /* 0x0d001f0008057f89 */ /* 0x000e6400000e0000 */
[----:B-1----:R-:W-:-:S05]  /*0380*/  FADD R5, R8, R5 ;  /* 0x0000000508057221 */ /* 0x002fca0000000000 */
[----:B------:R-:W1:Y:S02]  /*0390*/  SHFL.BFLY PT, R6, R5, 0x4, 0x1f ;  /* 0x0c801f0005067f89 */ /* 0x000e6400000e0000 */
[----:B-1----:R-:W-:-:S05]  /*03a0*/  FADD R6, R5, R6 ;  /* 0x0000000605067221 */ /* 0x002fca0000000000 */
[----:B------:R-:W1:Y:S02]  /*03b0*/  SHFL.BFLY PT, R9, R6, 0x2, 0x1f ;  /* 0x0c401f0006097f89 */ /* 0x000e6400000e0000 */
[----:B-1----:R-:W-:-:S05]  /*03c0*/  FADD R9, R6, R9 ;  /* 0x0000000906097221 */ /* 0x002fca0000000000 */
[----:B------:R-:W1:Y:S02]  /*03d0*/  SHFL.BFLY PT, R10, R9, 0x1, 0x1f ;  /* 0x0c201f00090a7f89 */ /* 0x000e6400000e0000 */
[----:B-1----:R-:W-:Y:S01]  /*03e0*/  FADD R16, R9, R10 ;  /* 0x0000000a09107221 */ /* 0x002fe20000000000 */
[----:B------:R-:W-:Y:S08]  /*03f0*/  BAR.SYNC.DEFER_BLOCKING 0x0 ;  /* 0x0000000000007b1d */ /* 0x000ff00000010000 */
[----:B------:R-:W1:Y:S08]  /*0400*/  LDC.64 R8, c[0x0][0x218] ;  /* 0x00008600ff087b82 */ /* 0x000e700000000a00 */
[----:B------:R-:W2:Y:S01]  /*0410*/  LDC.64 R10, c[0x0][0x220] ;  /* 0x00008800ff0a7b82 */ /* 0x000ea20000000a00 */
[----:B------:R3:W-:Y:S07]  /*0420*/  @!P3 STS [R3+UR4], R16 ;  /* 0x000000100300b988 */ /* 0x0007ee0008000804 */
[----:B------:R-:W-:Y:S01]  /*0430*/  BAR.SYNC.DEFER_BLOCKING 0x0 ;  /* 0x0000000000007b1d */ /* 0x000fe20000010000 */
[----:B---3--:R-:W-:-:S05]  /*0440*/  IMAD.MOV.U32 R16, RZ, RZ, 0x3c800000 ;  /* 0x3c800000ff107424 */ /* 0x008fca00078e00ff */
[----:B------:R-:W3:Y:S04]  /*0450*/  @!P2 LDS R4, [R13] ;  /* 0x000000000d04a984 */ /* 0x000ee80000000800 */
[----:B---3--:R-:W3:Y:S02]  /*0460*/  SHFL.BFLY PT, R7, R4, 0x1, 0x1f ;  /* 0x0c201f0004077f89 */ /* 0x008ee400000e0000 */
[----:B---3--:R-:W-:Y:S02]  /*0470*/  FADD R14, R4, R7 ;  /* 0x00000007040e7221 */ /* 0x008fe40000000000 */
[----:B------:R-:W3:Y:S03]  /*0480*/  LDC.64 R6, c[0x0][0x228] ;  /* 0x00008a00ff067b82 */ /* 0x000ee60000000a00 */
[----:B------:R-:W-:Y:S05]  /*0490*/  @P0 STS [R13], R14 ;  /* 0x0000000e0d000388 */ /* 0x000fea0000000800 */
[----:B------:R-:W-:Y:S01]  /*04a0*/  BAR.SYNC.DEFER_BLOCKING 0x0 ;  /* 0x0000000000007b1d */ /* 0x000fe20000010000 */
[----:B------:R-:W-:-:S04]  /*04b0*/  LOP3.LUT P0, RZ, R12, 0x3f, RZ, 0xc0, !PT ;  /* 0x0000003f0cff7812 */ /* 0x000fc8000780c0ff */
[C---:B------:R-:W-:Y:S01]  /*04c0*/  ISETP.LT.AND P0, PT, R0.reuse, 0x200, !P0 ;  /* 0x000002000000780c */ /* 0x040fe20004701270 */
[----:B---3--:R-:W-:-:S04]  /*04d0*/  IMAD.WIDE R4, R0, 0x4, R6 ;  /* 0x0000000400047825 */ /* 0x008fc800078e0206 */
[C---:B-1----:R-:W-:Y:S01]  /*04e0*/  IMAD.WIDE R6, R0.reuse, 0x4, R8 ;  /* 0x0000000400067825 */ /* 0x042fe200078e0208 */
[----:B------:R-:W1:Y:S03]  /*04f0*/  LDS R15, [UR4] ;  /* 0x00000004ff0f7984 */ /* 0x000e660008000800 */
[----:B--2---:R-:W-:-:S04]  /*0500*/  IMAD.WIDE R8, R0, 0x4, R10 ;  /* 0x0000000400087825 */ /* 0x004fc800078e020a */
[----:B-1----:R-:W-:-:S06]  /*0510*/  FFMA R3, R15, R16, 9.9999997473787516356e-06 ;  /* 0x3727c5ac0f037423 */ /* 0x002fcc0000000010 */
[----:B------:R-:W1:Y:S02]  /*0520*/  MUFU.RSQ R3, R3 ;  /* 0x0000000300037308 */ /* 0x000e640000001400 */
[----:B-1----:R1:W-:Y:S04]  /*0530*/  @P0 STG.E desc[UR6][R4.64], R3 ;  /* 0x0000000304000986 */ /* 0x0023e8000c101906 */
[----:B------:R1:W-:Y:S01]  /*0540*/  @P0 STG.E desc[UR6][R6.64], R2 ;  /* 0x0000000206000986 */ /* 0x0003e2000c101906 */
[----:B------:R-:W-:Y:S05]  /*0550*/  @!P0 EXIT ;  /* 0x000000000000894d */ /* 0x000fea0003800000 */
[----:B------:R-:W-:Y:S01]  /*0560*/  STG.E desc[UR6][R8.64], R15 ;  /* 0x0000000f08007986 */ /* 0x000fe2000c101906 */
[----:B------:R-:W-:Y:S05]  /*0570*/  EXIT ;  /* 0x000000000000794d */ /* 0x000fea0003800000 */
.L_x_0:
[----:B------:R-:W-:-:S00]  /*0580*/  BRA `(.L_x_0) ;  /* 0xfffffffc00fc7947 */ /* 0x000fc0000383ffff */
[----:B------:R-:W-:-:S00]  /*0590*/  NOP ;  /* 0x0000000000007918 */ /* 0x000fc00000000000 */
        /* <DEDUP_REMOVED lines=14> */
.L_x_1:


//--------------------- .nv.global.init           --------------------------
	.section	.nv.global.init,"aw",@progbits
.nv.global.init:
	.type		_$_str,@object
	.size		_$_str,(.L_0 - _$_str)
_$_str:
        /*0000*/ 	.byte	0x5f, 0x5f, 0x43, 0x55, 0x44, 0x41, 0x5f, 0x46, 0x54, 0x5a, 0x00
.L_0:


//--------------------- .nv.shared.triton_per_fused__native_batch_norm_legit_15 --------------------------
	.section	.nv.shared.triton_per_fused__native_batch_norm_legit_15,"aw",@nobits
	.sectionflags	@""
	.align	16
	.zero		1024


//--------------------- .nv.constant0.triton_per_fused__native_batch_norm_legit_15 --------------------------
	.section	.nv.constant0.triton_per_fused__native_batch_norm_legit_15,"a",@progbits
	.sectionflags	@""
	.align	4
.nv.constant0.triton_per_fused__native_batch_norm_legit_15:
	.zero		568
